	.headerflags	@"EF_CUDA_TEXMODE_UNIFIED EF_CUDA_64BIT_ADDRESS EF_CUDA_ACCELERATORS EF_CUDA_SM90 EF_CUDA_VIRTUAL_SM(EF_CUDA_SM90)"
	.elftype	@"ET_EXEC"


//--------------------- .nv.info                  --------------------------
	.section	.nv.info,"",@"SHT_CUDA_INFO"
	.align	4


	//----- nvinfo : EIATTR_REGCOUNT
	.align		4
        /*0000*/ 	.byte	0x04, 0x2f
        /*0002*/ 	.short	(.L_3 - .L_2)
	.align		4
.L_2:
        /*0004*/ 	.word	index@(triton_poi_fused__native_batch_norm_legit_no_training_mul_sigmoid_35)
        /*0008*/ 	.word	0x00000026


	//----- nvinfo : EIATTR_MIN_STACK_SIZE
	.align		4
.L_3:
        /*000c*/ 	.byte	0x04, 0x12
        /*000e*/ 	.short	(.L_5 - .L_4)
	.align		4
.L_4:
        /*0010*/ 	.word	index@(triton_poi_fused__native_batch_norm_legit_no_training_mul_sigmoid_35)
        /*0014*/ 	.word	0x00000000


	//----- nvinfo : EIATTR_FRAME_SIZE
	.align		4
.L_5:
        /*0018*/ 	.byte	0x04, 0x11
        /*001a*/ 	.short	(.L_7 - .L_6)
	.align		4
.L_6:
        /*001c*/ 	.word	index@(triton_poi_fused__native_batch_norm_legit_no_training_mul_sigmoid_35)
        /*0020*/ 	.word	0x00000000


	//----- nvinfo : EIATTR_MIN_STACK_SIZE
	.align		4
.L_7:
        /*0024*/ 	.byte	0x04, 0x12
        /*0026*/ 	.short	(.L_9 - .L_8)
	.align		4
.L_8:
        /*0028*/ 	.word	index@(triton_poi_fused__native_batch_norm_legit_no_training_mul_sigmoid_35)
        /*002c*/ 	.word	0x00000000
.L_9:


//--------------------- .nv.info.triton_poi_fused__native_batch_norm_legit_no_training_mul_sigmoid_35 --------------------------
	.section	.nv.info.triton_poi_fused__native_batch_norm_legit_no_training_mul_sigmoid_35,"",@"SHT_CUDA_INFO"
	.sectionflags	@""
	.align	4


	//----- nvinfo : EIATTR_CUDA_API_VERSION
	.align		4
        /*0000*/ 	.byte	0x04, 0x37
        /*0002*/ 	.short	(.L_11 - .L_10)
.L_10:
        /*0004*/ 	.word	0x0000007c


	//----- nvinfo : EIATTR_KPARAM_INFO
	.align		4
.L_11:
        /*0008*/ 	.byte	0x04, 0x17
        /*000a*/ 	.short	(.L_13 - .L_12)
.L_12:
        /*000c*/ 	.word	0x00000000
        /*0010*/ 	.short	0x0006
        /*0012*/ 	.short	0x0030
        /*0014*/ 	.byte	0x00, 0xf0, 0x11, 0x00


	//----- nvinfo : EIATTR_KPARAM_INFO
	.align		4
.L_13:
        /*0018*/ 	.byte	0x04, 0x17
        /*001a*/ 	.short	(.L_15 - .L_14)
.L_14:
        /*001c*/ 	.word	0x00000000
        /*0020*/ 	.short	0x0005
        /*0022*/ 	.short	0x0028
        /*0024*/ 	.byte	0x00, 0xf4, 0x21, 0x00


	//----- nvinfo : EIATTR_KPARAM_INFO
	.align		4
.L_15:
        /*0028*/ 	.byte	0x04, 0x17
        /*002a*/ 	.short	(.L_17 - .L_16)
.L_16:
        /*002c*/ 	.word	0x00000000
        /*0030*/ 	.short	0x0004
        /*0032*/ 	.short	0x0020
        /*0034*/ 	.byte	0x00, 0xf4, 0x21, 0x00


	//----- nvinfo : EIATTR_KPARAM_INFO
	.align		4
.L_17:
        /*0038*/ 	.byte	0x04, 0x17
        /*003a*/ 	.short	(.L_19 - .L_18)
.L_18:
        /*003c*/ 	.word	0x00000000
        /*0040*/ 	.short	0x0003
        /*0042*/ 	.short	0x0018
        /*0044*/ 	.byte	0x00, 0xf4, 0x21, 0x00


	//----- nvinfo : EIATTR_KPARAM_INFO
	.align		4
.L_19:
        /*0048*/ 	.byte	0x04, 0x17
        /*004a*/ 	.short	(.L_21 - .L_20)
.L_20:
        /*004c*/ 	.word	0x00000000
        /*0050*/ 	.short	0x0002
        /*0052*/ 	.short	0x0010
        /*0054*/ 	.byte	0x00, 0xf4, 0x21, 0x00


	//----- nvinfo : EIATTR_KPARAM_INFO
	.align		4
.L_21:
        /*0058*/ 	.byte	0x04, 0x17
        /*005a*/ 	.short	(.L_23 - .L_22)
.L_22:
        /*005c*/ 	.word	0x00000000
        /*0060*/ 	.short	0x0001
        /*0062*/ 	.short	0x0008
        /*0064*/ 	.byte	0x00, 0xf4, 0x21, 0x00


	//----- nvinfo : EIATTR_KPARAM_INFO
	.align		4
.L_23:
        /*0068*/ 	.byte	0x04, 0x17
        /*006a*/ 	.short	(.L_25 - .L_24)
.L_24:
        /*006c*/ 	.word	0x00000000
        /*0070*/ 	.short	0x0000
        /*0072*/ 	.short	0x0000
        /*0074*/ 	.byte	0x00, 0xf4, 0x21, 0x00


	//----- nvinfo : EIATTR_SPARSE_MMA_MASK
	.align		4
.L_25:
        /*0078*/ 	.byte	0x03, 0x50
        /*007a*/ 	.short	0x0000


	//----- nvinfo : EIATTR_MAXREG_COUNT
	.align		4
        /*007c*/ 	.byte	0x03, 0x1b
        /*007e*/ 	.short	0x00ff


	//----- nvinfo : EIATTR_EXIT_INSTR_OFFSETS
	.align		4
        /*0080*/ 	.byte	0x04, 0x1c
        /*0082*/ 	.short	(.L_27 - .L_26)


	//   ....[0]....
.L_26:
        /*0084*/ 	.word	0x00000fd0


	//----- nvinfo : EIATTR_REQNTID
	.align		4
.L_27:
        /*0088*/ 	.byte	0x04, 0x10
        /*008a*/ 	.short	(.L_29 - .L_28)
.L_28:
        /*008c*/ 	.word	0x00000080
        /*0090*/ 	.word	0x00000001
        /*0094*/ 	.word	0x00000001


	//----- nvinfo : EIATTR_CBANK_PARAM_SIZE
	.align		4
.L_29:
        /*0098*/ 	.byte	0x03, 0x19
        /*009a*/ 	.short	0x0034


	//----- nvinfo : EIATTR_PARAM_CBANK
	.align		4
        /*009c*/ 	.byte	0x04, 0x0a
        /*009e*/ 	.short	(.L_31 - .L_30)
	.align		4
.L_30:
        /*00a0*/ 	.word	index@(.nv.constant0.triton_poi_fused__native_batch_norm_legit_no_training_mul_sigmoid_35)
        /*00a4*/ 	.short	0x0210
        /*00a6*/ 	.short	0x0034


	//----- nvinfo : EIATTR_SW_WAR
	.align		4
.L_31:
        /*00a8*/ 	.byte	0x04, 0x36
        /*00aa*/ 	.short	(.L_33 - .L_32)
.L_32:
        /*00ac*/ 	.word	0x00000008
.L_33:


//--------------------- .nv.callgraph             --------------------------
	.section	.nv.callgraph,"",@"SHT_CUDA_CALLGRAPH"
	.align	4
	.sectionentsize	8
	.align		4
        /*0000*/ 	.word	0x00000000
	.align		4
        /*0004*/ 	.word	0xffffffff
	.align		4
        /*0008*/ 	.word	0x00000000
	.align		4
        /*000c*/ 	.word	0xfffffffe
	.align		4
        /*0010*/ 	.word	0x00000000
	.align		4
        /*0014*/ 	.word	0xfffffffd
	.align		4
        /*0018*/ 	.word	0x00000000
	.align		4
        /*001c*/ 	.word	0xfffffffc


//--------------------- .nv.constant4             --------------------------
	.section	.nv.constant4,"a",@progbits
	.align	8
	.align		8
.nv.constant4:
        /*0000*/ 	.dword	_$_str
	.align		8
        /*0008*/ 	.dword	_$_str_$_2


//--------------------- .text.triton_poi_fused__native_batch_norm_legit_no_training_mul_sigmoid_35 --------------------------
	.section	.text.triton_poi_fused__native_batch_norm_legit_no_training_mul_sigmoid_35,"ax",@progbits
	.align	128
        .global         triton_poi_fused__native_batch_norm_legit_no_training_mul_sigmoid_35
        .type           triton_poi_fused__native_batch_norm_legit_no_training_mul_sigmoid_35,@function
        .size           triton_poi_fused__native_batch_norm_legit_no_training_mul_sigmoid_35,(.L_x_1 - triton_poi_fused__native_batch_norm_legit_no_training_mul_sigmoid_35)
        .other          triton_poi_fused__native_batch_norm_legit_no_training_mul_sigmoid_35,@"STO_CUDA_ENTRY STV_DEFAULT"
triton_poi_fused__native_batch_norm_legit_no_training_mul_sigmoid_35:
.text.triton_poi_fused__native_batch_norm_legit_no_training_mul_sigmoid_35:
[----:B------:R-:W-:Y:S01]  /*0000*/  LDC R1, c[0x0][0x28] ;  /* 0x00000a00ff017b82 */ /* 0x000fe20000000800 */
[----:B------:R-:W1:Y:S07]  /*0010*/  S2R R0, SR_TID.X ;  /* 0x0000000000007919 */ /* 0x000e6e0000002100 */
[----:B------:R-:W2:Y:S01]  /*0020*/  LDC.64 R18, c[0x0][0x228] ;  /* 0x00008a00ff127b82 */ /* 0x000ea20000000a00 */
[----:B------:R-:W-:Y:S01]  /*0030*/  ULDC.64 UR4, c[0x0][0x208] ;  /* 0x0000820000047ab9 */ /* 0x000fe20000000a00 */
[----:B------:R-:W3:Y:S06]  /*0040*/  S2R R3, SR_CTAID.X ;  /* 0x0000000000037919 */ /* 0x000eec0000002500 */
[----:B------:R-:W4:Y:S08]  /*0050*/  LDC.64 R20, c[0x0][0x220] ;  /* 0x00008800ff147b82 */ /* 0x000f300000000a00 */
[----:B------:R-:W5:Y:S08]  /*0060*/  LDC.64 R22, c[0x0][0x218] ;  /* 0x00008600ff167b82 */ /* 0x000f700000000a00 */
[----:B------:R-:W5:Y:S01]  /*0070*/  LDC.64 R24, c[0x0][0x238] ;  /* 0x00008e00ff187b82 */ /* 0x000f620000000a00 */
[----:B-1----:R-:W-:-:S04]  /*0080*/  SHF.L.U32 R0, R0, 0x2, RZ ;  /* 0x0000000200007819 */ /* 0x002fc800000006ff */
[----:B------:R-:W-:-:S04]  /*0090*/  LOP3.LUT R0, R0, 0x1fc, RZ, 0xc0, !PT ;  /* 0x000001fc00007812 */ /* 0x000fc800078ec0ff */
[----:B---3--:R-:W-:-:S05]  /*00a0*/  LEA R0, R3, R0, 0xa ;  /* 0x0000000003007211 */ /* 0x008fca00078e50ff */
[----:B------:R-:W-:-:S05]  /*00b0*/  IMAD.HI R2, R0, 0x30c30c31, RZ ;  /* 0x30c30c3100027827 */ /* 0x000fca00078e02ff */
[----:B------:R-:W-:-:S04]  /*00c0*/  SHF.R.U32.HI R3, RZ, 0x1f, R2 ;  /* 0x0000001fff037819 */ /* 0x000fc80000011602 */
[----:B------:R-:W-:-:S05]  /*00d0*/  LEA.HI.SX32 R3, R2, R3, 0x18 ;  /* 0x0000000302037211 */ /* 0x000fca00078fc2ff */
[----:B------:R-:W-:-:S04]  /*00e0*/  IMAD R16, R3, -0x540, R0 ;  /* 0xfffffac003107824 */ /* 0x000fc800078e0200 */
[----:B--2---:R-:W-:-:S06]  /*00f0*/  IMAD.WIDE R4, R16, 0x4, R18 ;  /* 0x0000000410047825 */ /* 0x004fcc00078e0212 */
[----:B------:R-:W2:Y:S01]  /*0100*/  LDG.E.EL.128 R4, desc[UR4][R4.64] ;  /* 0x0000000404047981 */ /* 0x000ea2000c2e1d00 */
[----:B------:R-:W-:Y:S01]  /*0110*/  IADD3 R3, R0, 0x200, RZ ;  /* 0x0000020000037810 */ /* 0x000fe20007ffe0ff */
[----:B----4-:R-:W-:-:S04]  /*0120*/  IMAD.WIDE R12, R16, 0x4, R20 ;  /* 0x00000004100c7825 */ /* 0x010fc800078e0214 */
[----:B------:R-:W-:Y:S02]  /*0130*/  IMAD.HI R2, R3, 0x30c30c31, RZ ;  /* 0x30c30c3103027827 */ /* 0x000fe400078e02ff */
[----:B------:R-:W3:Y:S02]  /*0140*/  LDG.E.EL.128 R12, desc[UR4][R12.64] ;  /* 0x000000040c0c7981 */ /* 0x000ee4000c2e1d00 */
[----:B-----5:R-:W-:Y:S01]  /*0150*/  IMAD.WIDE R22, R0, 0x4, R22 ;  /* 0x0000000400167825 */ /* 0x020fe200078e0216 */
[----:B------:R-:W-:-:S04]  /*0160*/  SHF.R.U32.HI R9, RZ, 0x1f, R2 ;  /* 0x0000001fff097819 */ /* 0x000fc80000011602 */
[----:B------:R-:W-:Y:S01]  /*0170*/  LEA.HI.SX32 R2, R2, R9, 0x18 ;  /* 0x0000000902027211 */ /* 0x000fe200078fc2ff */
[----:B------:R-:W4:Y:S04]  /*0180*/  LDG.E.128 R32, desc[UR4][R22.64+0x800] ;  /* 0x0008000416207981 */ /* 0x000f28000c1e1d00 */
[----:B------:R1:W3:Y:S01]  /*0190*/  LDG.E.128 R8, desc[UR4][R22.64] ;  /* 0x0000000416087981 */ /* 0x0002e2000c1e1d00 */
[----:B------:R-:W-:-:S04]  /*01a0*/  IMAD R3, R2, -0x540, R3 ;  /* 0xfffffac002037824 */ /* 0x000fc800078e0203 */
[----:B------:R-:W-:Y:S01]  /*01b0*/  IMAD.WIDE R28, R3, 0x4, R20 ;  /* 0x00000004031c7825 */ /* 0x000fe200078e0214 */
[----:B-1----:R-:W1:Y:S05]  /*01c0*/  LDC.64 R22, c[0x0][0x230] ;  /* 0x00008c00ff167b82 */ /* 0x002e6a0000000a00 */
[----:B------:R-:W4:Y:S01]  /*01d0*/  LDG.E.EL.128 R28, desc[UR4][R28.64] ;  /* 0x000000041c1c7981 */ /* 0x000f22000c2e1d00 */
[----:B--2---:R-:W-:Y:S01]  /*01e0*/  FADD R5, R5, 9.9999997473787516356e-06 ;  /* 0x3727c5ac05057421 */ /* 0x004fe20000000000 */
[----:B------:R-:W-:Y:S01]  /*01f0*/  FADD R4, R4, 9.9999997473787516356e-06 ;  /* 0x3727c5ac04047421 */ /* 0x000fe20000000000 */
[----:B------:R-:W-:-:S03]  /*0200*/  FADD R6, R6, 9.9999997473787516356e-06 ;  /* 0x3727c5ac06067421 */ /* 0x000fc60000000000 */
[----:B------:R-:W2:Y:S08]  /*0210*/  MUFU.SQRT R17, R4 ;  /* 0x0000000400117308 */ /* 0x000eb00000002000 */
[----:B------:R-:W5:Y:S08]  /*0220*/  MUFU.SQRT R5, R5 ;  /* 0x0000000500057308 */ /* 0x000f700000002000 */
[----:B------:R-:W1:Y:S01]  /*0230*/  MUFU.SQRT R6, R6 ;  /* 0x0000000600067308 */ /* 0x000e620000002000 */
[----:B--2---:R-:W-:-:S02]  /*0240*/  FSETP.GT.AND P0, PT, R17, 8.50705917302346158658e+37, PT ;  /* 0x7e8000001100780b */ /* 0x004fc40003f04000 */
[----:B------:R-:W-:Y:S02]  /*0250*/  FSETP.GEU.AND P3, PT, R17, 1.175494350822287508e-38, PT ;  /* 0x008000001100780b */ /* 0x000fe40003f6e000 */
[C---:B-----5:R-:W-:Y:S02]  /*0260*/  FSETP.GT.AND P1, PT, R5.reuse, 8.50705917302346158658e+37, PT ;  /* 0x7e8000000500780b */ /* 0x060fe40003f24000 */
[----:B------:R-:W-:Y:S02]  /*0270*/  FSETP.GEU.AND P4, PT, R5, 1.175494350822287508e-38, PT ;  /* 0x008000000500780b */ /* 0x000fe40003f8e000 */
[C---:B01----:R-:W-:Y:S02]  /*0280*/  FSETP.GT.AND P2, PT, R6.reuse, 8.50705917302346158658e+37, PT ;  /* 0x7e8000000600780b */ /* 0x043fe40003f44000 */
[----:B------:R-:W-:-:S03]  /*0290*/  FSETP.GEU.AND P5, PT, R6, 1.175494350822287508e-38, PT ;  /* 0x008000000600780b */ /* 0x000fc60003fae000 */
[----:B------:R-:W-:-:S04]  /*02a0*/  @P0 FMUL R17, R17, 0.25 ;  /* 0x3e80000011110820 */ /* 0x000fc80000400000 */
[----:B------:R-:W-:Y:S01]  /*02b0*/  @P1 FMUL R5, R5, 0.25 ;  /* 0x3e80000005051820 */ /* 0x000fe20000400000 */
[----:B------:R-:W-:Y:S01]  /*02c0*/  @!P3 FMUL R17, R17, 16777216 ;  /* 0x4b8000001111b820 */ /* 0x000fe20000400000 */
[----:B------:R-:W-:Y:S02]  /*02d0*/  HFMA2.MMA R4, -RZ, RZ, 1.625, 0 ;  /* 0x3e800000ff047435 */ /* 0x000fe400000001ff */
[----:B------:R-:W-:Y:S01]  /*02e0*/  @!P4 FMUL R5, R5, 16777216 ;  /* 0x4b8000000505c820 */ /* 0x000fe20000400000 */
[----:B------:R-:W-:-:S04]  /*02f0*/  @P2 FMUL R6, R6, 0.25 ;  /* 0x3e80000006062820 */ /* 0x000fc80000400000 */
[----:B------:R-:W-:Y:S01]  /*0300*/  @!P5 FMUL R6, R6, 16777216 ;  /* 0x4b8000000606d820 */ /* 0x000fe20000400000 */
[----:B------:R-:W0:Y:S01]  /*0310*/  MUFU.RCP R17, R17 ;  /* 0x0000001100117308 */ /* 0x000e220000001000 */
[----:B---3--:R-:W-:Y:S01]  /*0320*/  FADD R8, R8, -R12 ;  /* 0x8000000c08087221 */ /* 0x008fe20000000000 */
[----:B------:R-:W-:Y:S01]  /*0330*/  FADD R10, R10, -R14 ;  /* 0x8000000e0a0a7221 */ /* 0x000fe20000000000 */
[----:B------:R-:W-:-:S05]  /*0340*/  FSEL R12, R4, 1, P0 ;  /* 0x3f800000040c7808 */ /* 0x000fca0000000000 */
[----:B------:R-:W1:Y:S01]  /*0350*/  MUFU.RCP R5, R5 ;  /* 0x0000000500057308 */ /* 0x000e620000001000 */
[----:B------:R-:W-:Y:S01]  /*0360*/  FADD R2, R11, -R15 ;  /* 0x8000000f0b027221 */ /* 0x000fe20000000000 */
[----:B------:R-:W-:-:S06]  /*0370*/  FSEL R14, R4, 1, P1 ;  /* 0x3f800000040e7808 */ /* 0x000fcc0000800000 */
[----:B------:R-:W2:Y:S01]  /*0380*/  MUFU.RCP R6, R6 ;  /* 0x0000000600067308 */ /* 0x000ea20000001000 */
[----:B------:R-:W-:Y:S01]  /*0390*/  FSEL R11, R4, 1, P2 ;  /* 0x3f800000040b7808 */ /* 0x000fe20001000000 */
[----:B------:R-:W-:Y:S01]  /*03a0*/  @!P3 FMUL R12, R12, 16777216 ;  /* 0x4b8000000c0cb820 */ /* 0x000fe20000400000 */
[----:B------:R-:W-:Y:S01]  /*03b0*/  @!P4 FMUL R14, R14, 16777216 ;  /* 0x4b8000000e0ec820 */ /* 0x000fe20000400000 */
[----:B------:R-:W-:Y:S02]  /*03c0*/  FADD R9, R9, -R13 ;  /* 0x8000000d09097221 */ /* 0x000fe40000000000 */
[----:B------:R-:W-:Y:S01]  /*03d0*/  @!P5 FMUL R11, R11, 16777216 ;  /* 0x4b8000000b0bd820 */ /* 0x000fe20000400000 */
[----:B0-----:R-:W-:Y:S01]  /*03e0*/  FMUL R17, R17, R12 ;  /* 0x0000000c11117220 */ /* 0x001fe20000400000 */
[----:B----4-:R-:W-:Y:S01]  /*03f0*/  FADD R31, R35, -R31 ;  /* 0x8000001f231f7221 */ /* 0x010fe20000000000 */
[----:B------:R-:W-:Y:S01]  /*0400*/  FADD R30, R34, -R30 ;  /* 0x8000001e221e7221 */ /* 0x000fe20000000000 */
[----:B-1----:R-:W-:Y:S01]  /*0410*/  FMUL R14, R5, R14 ;  /* 0x0000000e050e7220 */ /* 0x002fe20000400000 */
[----:B------:R-:W-:-:S04]  /*0420*/  IMAD.WIDE R12, R16, 0x4, R24 ;  /* 0x00000004100c7825 */ /* 0x000fc800078e0218 */
[----:B--2---:R-:W-:Y:S01]  /*0430*/  FMUL R5, R6, R11 ;  /* 0x0000000b06057220 */ /* 0x004fe20000400000 */
[----:B------:R-:W-:-:S04]  /*0440*/  IMAD.WIDE R34, R16, 0x4, R22 ;  /* 0x0000000410227825 */ /* 0x000fc800078e0216 */
[----:B------:R-:W-:Y:S01]  /*0450*/  FMUL R21, R8, R17 ;  /* 0x0000001108157220 */ /* 0x000fe20000400000 */
[----:B------:R-:W-:Y:S01]  /*0460*/  FMUL R6, R9, R14 ;  /* 0x0000000e09067220 */ /* 0x000fe20000400000 */
[----:B------:R-:W-:Y:S01]  /*0470*/  FMUL R5, R10, R5 ;  /* 0x000000050a057220 */ /* 0x000fe20000400000 */
[----:B------:R-:W2:Y:S04]  /*0480*/  LDG.E.EL.128 R12, desc[UR4][R12.64] ;  /* 0x000000040c0c7981 */ /* 0x000ea8000c2e1d00 */
[----:B------:R-:W2:Y:S01]  /*0490*/  LDG.E.EL.128 R8, desc[UR4][R34.64] ;  /* 0x0000000422087981 */ /* 0x000ea2000c2e1d00 */
[----:B------:R-:W-:-:S06]  /*04a0*/  IMAD.WIDE R18, R3, 0x4, R18 ;  /* 0x0000000403127825 */ /* 0x000fcc00078e0212 */
[----:B------:R-:W3:Y:S01]  /*04b0*/  LDG.E.EL.128 R16, desc[UR4][R18.64] ;  /* 0x0000000412107981 */ /* 0x000ee2000c2e1d00 */
[----:B------:R-:W-:-:S04]  /*04c0*/  IMAD.WIDE R22, R3, 0x4, R22 ;  /* 0x0000000403167825 */ /* 0x000fc800078e0216 */
[----:B------:R-:W-:-:S06]  /*04d0*/  IMAD.WIDE R24, R3, 0x4, R24 ;  /* 0x0000000403187825 */ /* 0x000fcc00078e0218 */
[----:B------:R-:W4:Y:S01]  /*04e0*/  LDG.E.EL.128 R24, desc[UR4][R24.64] ;  /* 0x0000000418187981 */ /* 0x000f22000c2e1d00 */
[----:B--2---:R-:W-:-:S03]  /*04f0*/  FFMA R8, R8, R21, R12 ;  /* 0x0000001508087223 */ /* 0x004fc6000000000c */
[----:B------:R-:W4:Y:S01]  /*0500*/  LDG.E.EL.128 R20, desc[UR4][R22.64] ;  /* 0x0000000416147981 */ /* 0x000f22000c2e1d00 */
[----:B------:R-:W-:Y:S01]  /*0510*/  FFMA R6, R9, R6, R13 ;  /* 0x0000000609067223 */ /* 0x000fe2000000000d */
[----:B------:R-:W-:Y:S01]  /*0520*/  FADD R9, R7, 9.9999997473787516356e-06 ;  /* 0x3727c5ac07097421 */ /* 0x000fe20000000000 */
[----:B------:R-:W-:-:S03]  /*0530*/  FFMA R5, R10, R5, R14 ;  /* 0x000000050a057223 */ /* 0x000fc6000000000e */
[----:B------:R-:W0:Y:S02]  /*0540*/  MUFU.SQRT R10, R9 ;  /* 0x00000009000a7308 */ /* 0x000e240000002000 */
[C---:B0-----:R-:W-:Y:S02]  /*0550*/  FSETP.GT.AND P0, PT, R10.reuse, 8.50705917302346158658e+37, PT ;  /* 0x7e8000000a00780b */ /* 0x041fe40003f04000 */
[----:B------:R-:W-:Y:S01]  /*0560*/  FSETP.GEU.AND P1, PT, R10, 1.175494350822287508e-38, PT ;  /* 0x008000000a00780b */ /* 0x000fe20003f2e000 */
[----:B---3--:R-:W-:-:S10]  /*0570*/  FADD R16, R16, 9.9999997473787516356e-06 ;  /* 0x3727c5ac10107421 */ /* 0x008fd40000000000 */
[----:B------:R-:W-:-:S04]  /*0580*/  @P0 FMUL R10, R10, 0.25 ;  /* 0x3e8000000a0a0820 */ /* 0x000fc80000400000 */
[----:B------:R-:W-:Y:S01]  /*0590*/  @!P1 FMUL R10, R10, 16777216 ;  /* 0x4b8000000a0a9820 */ /* 0x000fe20000400000 */
[----:B------:R-:W0:Y:S01]  /*05a0*/  MUFU.SQRT R3, R16 ;  /* 0x0000001000037308 */ /* 0x000e220000002000 */
[----:B------:R-:W-:-:S07]  /*05b0*/  FSEL R13, R4, 1, P0 ;  /* 0x3f800000040d7808 */ /* 0x000fce0000000000 */
[----:B------:R-:W1:Y:S01]  /*05c0*/  MUFU.RCP R10, R10 ;  /* 0x0000000a000a7308 */ /* 0x000e620000001000 */
[----:B------:R-:W-:Y:S01]  /*05d0*/  FADD R18, R18, 9.9999997473787516356e-06 ;  /* 0x3727c5ac12127421 */ /* 0x000fe20000000000 */
[----:B------:R-:W-:Y:S01]  /*05e0*/  FADD R17, R17, 9.9999997473787516356e-06 ;  /* 0x3727c5ac11117421 */ /* 0x000fe20000000000 */
[----:B------:R-:W-:Y:S01]  /*05f0*/  @!P1 FMUL R13, R13, 16777216 ;  /* 0x4b8000000d0d9820 */ /* 0x000fe20000400000 */
[----:B------:R-:W-:-:S04]  /*0600*/  FADD R19, R19, 9.9999997473787516356e-06 ;  /* 0x3727c5ac13137421 */ /* 0x000fc80000000000 */
[----:B------:R-:W2:Y:S01]  /*0610*/  MUFU.SQRT R9, R18 ;  /* 0x0000001200097308 */ /* 0x000ea20000002000 */
[----:B0-----:R-:W-:Y:S01]  /*0620*/  FSETP.GT.AND P2, PT, R3, 8.50705917302346158658e+37, PT ;  /* 0x7e8000000300780b */ /* 0x001fe20003f44000 */
[----:B-1----:R-:W-:-:S06]  /*0630*/  FMUL R13, R10, R13 ;  /* 0x0000000d0a0d7220 */ /* 0x002fcc0000400000 */
[----:B------:R-:W0:Y:S01]  /*0640*/  MUFU.SQRT R7, R17 ;  /* 0x0000001100077308 */ /* 0x000e220000002000 */
[----:B------:R-:W-:-:S07]  /*0650*/  FSETP.GEU.AND P3, PT, R3, 1.175494350822287508e-38, PT ;  /* 0x008000000300780b */ /* 0x000fce0003f6e000 */
[----:B------:R-:W1:Y:S01]  /*0660*/  MUFU.SQRT R10, R19 ;  /* 0x00000013000a7308 */ /* 0x000e620000002000 */
[----:B--2---:R-:W-:Y:S01]  /*0670*/  FSETP.GT.AND P4, PT, R9, 8.50705917302346158658e+37, PT ;  /* 0x7e8000000900780b */ /* 0x004fe20003f84000 */
[----:B------:R-:W-:Y:S01]  /*0680*/  @P2 FMUL R3, R3, 0.25 ;  /* 0x3e80000003032820 */ /* 0x000fe20000400000 */
[----:B------:R-:W-:Y:S02]  /*0690*/  FSEL R12, R4, 1, P2 ;  /* 0x3f800000040c7808 */ /* 0x000fe40001000000 */
[----:B------:R-:W-:Y:S02]  /*06a0*/  FSETP.GEU.AND P5, PT, R9, 1.175494350822287508e-38, PT ;  /* 0x008000000900780b */ /* 0x000fe40003fae000 */
[----:B0-----:R-:W-:Y:S01]  /*06b0*/  FSETP.GT.AND P1, PT, R7, 8.50705917302346158658e+37, PT ;  /* 0x7e8000000700780b */ /* 0x001fe20003f24000 */
[----:B------:R-:W-:Y:S01]  /*06c0*/  @!P3 FMUL R3, R3, 16777216 ;  /* 0x4b8000000303b820 */ /* 0x000fe20000400000 */
[----:B------:R-:W-:Y:S01]  /*06d0*/  FSETP.GEU.AND P0, PT, R7, 1.175494350822287508e-38, PT ;  /* 0x008000000700780b */ /* 0x000fe20003f0e000 */
[----:B------:R-:W-:Y:S01]  /*06e0*/  @!P3 FMUL R12, R12, 16777216 ;  /* 0x4b8000000c0cb820 */ /* 0x000fe20000400000 */
[----:B-1----:R-:W-:-:S02]  /*06f0*/  FSETP.GT.AND P2, PT, R10, 8.50705917302346158658e+37, PT ;  /* 0x7e8000000a00780b */ /* 0x002fc40003f44000 */
[----:B------:R-:W-:Y:S01]  /*0700*/  FSETP.GEU.AND P3, PT, R10, 1.175494350822287508e-38, PT ;  /* 0x008000000a00780b */ /* 0x000fe20003f6e000 */
[----:B------:R-:W-:Y:S01]  /*0710*/  @P4 FMUL R9, R9, 0.25 ;  /* 0x3e80000009094820 */ /* 0x000fe20000400000 */
[----:B------:R-:W-:-:S05]  /*0720*/  FMUL R2, R2, R13 ;  /* 0x0000000d02027220 */ /* 0x000fca0000400000 */
[----:B------:R-:W-:Y:S01]  /*0730*/  @P1 FMUL R7, R7, 0.25 ;  /* 0x3e80000007071820 */ /* 0x000fe20000400000 */
[----:B------:R-:W-:Y:S01]  /*0740*/  @!P5 FMUL R9, R9, 16777216 ;  /* 0x4b8000000909d820 */ /* 0x000fe20000400000 */
[----:B------:R-:W-:Y:S02]  /*0750*/  FFMA R11, R11, R2, R15 ;  /* 0x000000020b0b7223 */ /* 0x000fe4000000000f */
[----:B------:R-:W-:Y:S01]  /*0760*/  @!P0 FMUL R7, R7, 16777216 ;  /* 0x4b80000007078820 */ /* 0x000fe20000400000 */
[----:B------:R-:W-:Y:S01]  /*0770*/  FADD R2, RZ, -R8 ;  /* 0x80000008ff027221 */ /* 0x000fe20000000000 */
[----:B------:R-:W-:Y:S01]  /*0780*/  @P2 FMUL R10, R10, 0.25 ;  /* 0x3e8000000a0a2820 */ /* 0x000fe20000400000 */
[----:B------:R-:W0:Y:S02]  /*0790*/  MUFU.RCP R9, R9 ;  /* 0x0000000900097308 */ /* 0x000e240000001000 */
[----:B------:R-:W-:Y:S01]  /*07a0*/  FMUL R2, R2, 1.4426950216293334961 ;  /* 0x3fb8aa3b02027820 */ /* 0x000fe20000400000 */
[----:B------:R-:W-:Y:S01]  /*07b0*/  @!P3 FMUL R10, R10, 16777216 ;  /* 0x4b8000000a0ab820 */ /* 0x000fe20000400000 */
[----:B------:R-:W-:-:S04]  /*07c0*/  FSEL R16, R4, 1, P4 ;  /* 0x3f80000004107808 */ /* 0x000fc80002000000 */
[----:B------:R-:W1:Y:S01]  /*07d0*/  MUFU.RCP R7, R7 ;  /* 0x0000000700077308 */ /* 0x000e620000001000 */
[----:B------:R-:W-:Y:S02]  /*07e0*/  FSETP.GEU.AND P4, PT, R2, -126, PT ;  /* 0xc2fc00000200780b */ /* 0x000fe40003f8e000 */
[----:B------:R-:W-:-:S05]  /*07f0*/  FSEL R14, R4, 1, P1 ;  /* 0x3f800000040e7808 */ /* 0x000fca0000800000 */
[----:B------:R-:W2:Y:S01]  /*0800*/  MUFU.RCP R3, R3 ;  /* 0x0000000300037308 */ /* 0x000ea20000001000 */
[----:B------:R-:W-:Y:S01]  /*0810*/  @!P5 FMUL R16, R16, 16777216 ;  /* 0x4b8000001010d820 */ /* 0x000fe20000400000 */
[----:B------:R-:W-:-:S06]  /*0820*/  FSEL R13, R4, 1, P2 ;  /* 0x3f800000040d7808 */ /* 0x000fcc0001000000 */
[----:B------:R-:W3:Y:S01]  /*0830*/  MUFU.RCP R10, R10 ;  /* 0x0000000a000a7308 */ /* 0x000ee20000001000 */
[----:B------:R-:W-:Y:S01]  /*0840*/  @!P0 FMUL R14, R14, 16777216 ;  /* 0x4b8000000e0e8820 */ /* 0x000fe20000400000 */
[----:B0-----:R-:W-:Y:S01]  /*0850*/  FMUL R9, R9, R16 ;  /* 0x0000001009097220 */ /* 0x001fe20000400000 */
[----:B------:R-:W-:Y:S01]  /*0860*/  @!P3 FMUL R13, R13, 16777216 ;  /* 0x4b8000000d0db820 */ /* 0x000fe20000400000 */
[----:B------:R-:W-:Y:S01]  /*0870*/  FADD R29, R33, -R29 ;  /* 0x8000001d211d7221 */ /* 0x000fe20000000000 */
[----:B-1----:R-:W-:Y:S01]  /*0880*/  FMUL R14, R7, R14 ;  /* 0x0000000e070e7220 */ /* 0x002fe20000400000 */
[----:B------:R-:W-:Y:S01]  /*0890*/  @!P4 FMUL R2, R2, 0.5 ;  /* 0x3f0000000202c820 */ /* 0x000fe20000400000 */
[----:B------:R-:W-:Y:S01]  /*08a0*/  FMUL R9, R30, R9 ;  /* 0x000000091e097220 */ /* 0x000fe20000400000 */
[----:B------:R-:W-:Y:S01]  /*08b0*/  FADD R28, R32, -R28 ;  /* 0x8000001c201c7221 */ /* 0x000fe20000000000 */
[----:B--2---:R-:W-:Y:S01]  /*08c0*/  FMUL R17, R3, R12 ;  /* 0x0000000c03117220 */ /* 0x004fe20000400000 */
[----:B------:R-:W-:Y:S01]  /*08d0*/  FMUL R14, R29, R14 ;  /* 0x0000000e1d0e7220 */ /* 0x000fe20000400000 */
[----:B------:R-:W-:Y:S01]  /*08e0*/  FADD R12, RZ, -R6 ;  /* 0x80000006ff0c7221 */ /* 0x000fe20000000000 */
[----:B---3--:R-:W-:Y:S01]  /*08f0*/  FMUL R16, R10, R13 ;  /* 0x0000000d0a107220 */ /* 0x008fe20000400000 */
[----:B------:R-:W-:Y:S01]  /*0900*/  FMUL R17, R28, R17 ;  /* 0x000000111c117220 */ /* 0x000fe20000400000 */
[----:B------:R-:W-:Y:S01]  /*0910*/  FADD R3, RZ, -R5 ;  /* 0x80000005ff037221 */ /* 0x000fe20000000000 */
[----:B------:R-:W0:Y:S01]  /*0920*/  MUFU.EX2 R2, R2 ;  /* 0x0000000200027308 */ /* 0x000e220000000800 */
[----:B------:R-:W-:Y:S01]  /*0930*/  FMUL R16, R31, R16 ;  /* 0x000000101f107220 */ /* 0x000fe20000400000 */
[----:B------:R-:W-:Y:S01]  /*0940*/  FMUL R12, R12, 1.4426950216293334961 ;  /* 0x3fb8aa3b0c0c7820 */ /* 0x000fe20000400000 */
[----:B------:R-:W-:Y:S01]  /*0950*/  FMUL R7, R3, 1.4426950216293334961 ;  /* 0x3fb8aa3b03077820 */ /* 0x000fe20000400000 */
[----:B------:R-:W-:-:S03]  /*0960*/  FADD R3, RZ, -R11 ;  /* 0x8000000bff037221 */ /* 0x000fc60000000000 */
[----:B------:R-:W-:Y:S01]  /*0970*/  FSETP.GEU.AND P1, PT, R12, -126, PT ;  /* 0xc2fc00000c00780b */ /* 0x000fe20003f2e000 */
[----:B------:R-:W-:Y:S01]  /*0980*/  FMUL R3, R3, 1.4426950216293334961 ;  /* 0x3fb8aa3b03037820 */ /* 0x000fe20000400000 */
[----:B------:R-:W-:-:S04]  /*0990*/  FSETP.GEU.AND P0, PT, R7, -126, PT ;  /* 0xc2fc00000700780b */ /* 0x000fc80003f0e000 */
[----:B------:R-:W-:Y:S01]  /*09a0*/  FSETP.GEU.AND P6, PT, R3, -126, PT ;  /* 0xc2fc00000300780b */ /* 0x000fe20003fce000 */
[----:B0-----:R-:W-:-:S06]  /*09b0*/  @!P4 FMUL R2, R2, R2 ;  /* 0x000000020202c220 */ /* 0x001fcc0000400000 */
[----:B------:R-:W-:Y:S02]  /*09c0*/  @!P1 FMUL R12, R12, 0.5 ;  /* 0x3f0000000c0c9820 */ /* 0x000fe40000400000 */
[----:B------:R-:W-:-:S04]  /*09d0*/  @!P0 FMUL R7, R7, 0.5 ;  /* 0x3f00000007078820 */ /* 0x000fc80000400000 */
[----:B------:R-:W0:Y:S01]  /*09e0*/  MUFU.EX2 R12, R12 ;  /* 0x0000000c000c7308 */ /* 0x000e220000000800 */
[----:B------:R-:W-:-:S07]  /*09f0*/  @!P6 FMUL R3, R3, 0.5 ;  /* 0x3f0000000303e820 */ /* 0x000fce0000400000 */
[----:B------:R-:W1:Y:S01]  /*0a00*/  MUFU.EX2 R7, R7 ;  /* 0x0000000700077308 */ /* 0x000e620000000800 */
[----:B------:R-:W-:-:S07]  /*0a10*/  FADD R2, R2, 1 ;  /* 0x3f80000002027421 */ /* 0x000fce0000000000 */
[----:B------:R-:W2:Y:S01]  /*0a20*/  MUFU.EX2 R3, R3 ;  /* 0x0000000300037308 */ /* 0x000ea20000000800 */
[----:B0-----:R-:W-:Y:S01]  /*0a30*/  @!P1 FMUL R12, R12, R12 ;  /* 0x0000000c0c0c9220 */ /* 0x001fe20000400000 */
[----:B------:R-:W-:Y:S01]  /*0a40*/  FSETP.GT.AND P1, PT, R2, 8.50705917302346158658e+37, PT ;  /* 0x7e8000000200780b */ /* 0x000fe20003f24000 */
[----:B-1----:R-:W-:Y:S01]  /*0a50*/  @!P0 FMUL R7, R7, R7 ;  /* 0x0000000707078220 */ /* 0x002fe20000400000 */
[----:B--2---:R-:W-:-:S11]  /*0a60*/  @!P6 FMUL R3, R3, R3 ;  /* 0x000000030303e220 */ /* 0x004fd60000400000 */
[----:B------:R-:W-:Y:S01]  /*0a70*/  @P1 FMUL R2, R2, 0.25 ;  /* 0x3e80000002021820 */ /* 0x000fe20000400000 */
[----:B----4-:R-:W-:Y:S01]  /*0a80*/  FFMA R22, R22, R9, R26 ;  /* 0x0000000916167223 */ /* 0x010fe2000000001a */
[----:B------:R-:W-:Y:S01]  /*0a90*/  FFMA R21, R21, R14, R25 ;  /* 0x0000000e15157223 */ /* 0x000fe20000000019 */
[----:B------:R-:W-:Y:S01]  /*0aa0*/  FFMA R20, R20, R17, R24 ;  /* 0x0000001114147223 */ /* 0x000fe20000000018 */
[----:B------:R-:W-:Y:S01]  /*0ab0*/  FFMA R23, R23, R16, R27 ;  /* 0x0000001017177223 */ /* 0x000fe2000000001b */
[----:B------:R-:W-:Y:S01]  /*0ac0*/  FADD R9, RZ, -R22 ;  /* 0x80000016ff097221 */ /* 0x000fe20000000000 */
[----:B------:R-:W-:Y:S01]  /*0ad0*/  FADD R13, RZ, -R21 ;  /* 0x80000015ff0d7221 */ /* 0x000fe20000000000 */
[----:B------:R-:W-:Y:S02]  /*0ae0*/  FADD R10, RZ, -R20 ;  /* 0x80000014ff0a7221 */ /* 0x000fe40000000000 */
[----:B------:R-:W-:Y:S01]  /*0af0*/  FMUL R14, R9, 1.4426950216293334961 ;  /* 0x3fb8aa3b090e7820 */ /* 0x000fe20000400000 */
[----:B------:R-:W-:Y:S01]  /*0b00*/  FADD R9, RZ, -R23 ;  /* 0x80000017ff097221 */ /* 0x000fe20000000000 */
[----:B------:R-:W-:Y:S01]  /*0b10*/  FMUL R13, R13, 1.4426950216293334961 ;  /* 0x3fb8aa3b0d0d7820 */ /* 0x000fe20000400000 */
[----:B------:R-:W-:-:S02]  /*0b20*/  FMUL R10, R10, 1.4426950216293334961 ;  /* 0x3fb8aa3b0a0a7820 */ /* 0x000fc40000400000 */
[----:B------:R-:W-:Y:S01]  /*0b30*/  FMUL R15, R9, 1.4426950216293334961 ;  /* 0x3fb8aa3b090f7820 */ /* 0x000fe20000400000 */
[----:B------:R-:W-:Y:S02]  /*0b40*/  FSETP.GEU.AND P2, PT, R14, -126, PT ;  /* 0xc2fc00000e00780b */ /* 0x000fe40003f4e000 */
[----:B------:R-:W-:Y:S02]  /*0b50*/  FSETP.GEU.AND P3, PT, R13, -126, PT ;  /* 0xc2fc00000d00780b */ /* 0x000fe40003f6e000 */
[----:B------:R-:W-:Y:S02]  /*0b60*/  FSETP.GEU.AND P5, PT, R10, -126, PT ;  /* 0xc2fc00000a00780b */ /* 0x000fe40003fae000 */
[----:B------:R-:W-:-:S07]  /*0b70*/  FSETP.GEU.AND P4, PT, R15, -126, PT ;  /* 0xc2fc00000f00780b */ /* 0x000fce0003f8e000 */
[----:B------:R-:W-:Y:S02]  /*0b80*/  @!P2 FMUL R14, R14, 0.5 ;  /* 0x3f0000000e0ea820 */ /* 0x000fe40000400000 */
[----:B------:R-:W-:Y:S02]  /*0b90*/  @!P3 FMUL R13, R13, 0.5 ;  /* 0x3f0000000d0db820 */ /* 0x000fe40000400000 */
[----:B------:R-:W-:Y:S02]  /*0ba0*/  @!P5 FMUL R10, R10, 0.5 ;  /* 0x3f0000000a0ad820 */ /* 0x000fe40000400000 */
[----:B------:R-:W-:Y:S01]  /*0bb0*/  @!P4 FMUL R15, R15, 0.5 ;  /* 0x3f0000000f0fc820 */ /* 0x000fe20000400000 */
[----:B------:R-:W-:Y:S08]  /*0bc0*/  MUFU.EX2 R14, R14 ;  /* 0x0000000e000e7308 */ /* 0x000ff00000000800 */
[----:B------:R-:W0:Y:S08]  /*0bd0*/  MUFU.EX2 R13, R13 ;  /* 0x0000000d000d7308 */ /* 0x000e300000000800 */
[----:B------:R-:W1:Y:S08]  /*0be0*/  MUFU.EX2 R10, R10 ;  /* 0x0000000a000a7308 */ /* 0x000e700000000800 */
[----:B------:R-:W2:Y:S01]  /*0bf0*/  MUFU.EX2 R15, R15 ;  /* 0x0000000f000f7308 */ /* 0x000ea20000000800 */
[----:B------:R-:W-:Y:S01]  /*0c00*/  FADD R9, R12, 1 ;  /* 0x3f8000000c097421 */ /* 0x000fe20000000000 */
[----:B------:R-:W-:Y:S01]  /*0c10*/  FADD R16, R7, 1 ;  /* 0x3f80000007107421 */ /* 0x000fe20000000000 */
[----:B0-----:R-:W-:Y:S01]  /*0c20*/  @!P3 FMUL R13, R13, R13 ;  /* 0x0000000d0d0db220 */ /* 0x001fe20000400000 */
[----:B------:R-:W-:Y:S01]  /*0c30*/  @!P2 FMUL R14, R14, R14 ;  /* 0x0000000e0e0ea220 */ /* 0x000fe20000400000 */
[----:B------:R-:W-:Y:S01]  /*0c40*/  FADD R12, R3, 1 ;  /* 0x3f800000030c7421 */ /* 0x000fe20000000000 */
[----:B------:R-:W-:Y:S01]  /*0c50*/  FSETP.GT.AND P0, PT, R9, 8.50705917302346158658e+37, PT ;  /* 0x7e8000000900780b */ /* 0x000fe20003f04000 */
[----:B-1----:R-:W-:Y:S01]  /*0c60*/  @!P5 FMUL R10, R10, R10 ;  /* 0x0000000a0a0ad220 */ /* 0x002fe20000400000 */
[----:B------:R-:W-:Y:S01]  /*0c70*/  FADD R13, R13, 1 ;  /* 0x3f8000000d0d7421 */ /* 0x000fe20000000000 */
[----:B------:R-:W-:Y:S01]  /*0c80*/  FADD R14, R14, 1 ;  /* 0x3f8000000e0e7421 */ /* 0x000fe20000000000 */
[----:B------:R-:W-:Y:S01]  /*0c90*/  FSETP.GT.AND P6, PT, R16, 8.50705917302346158658e+37, PT ;  /* 0x7e8000001000780b */ /* 0x000fe20003fc4000 */
[----:B------:R-:W-:Y:S01]  /*0ca0*/  FADD R17, R10, 1 ;  /* 0x3f8000000a117421 */ /* 0x000fe20000000000 */
[----:B--2---:R-:W-:Y:S01]  /*0cb0*/  @!P4 FMUL R15, R15, R15 ;  /* 0x0000000f0f0fc220 */ /* 0x004fe20000400000 */
[----:B------:R-:W-:-:S03]  /*0cc0*/  FSETP.GT.AND P5, PT, R12, 8.50705917302346158658e+37, PT ;  /* 0x7e8000000c00780b */ /* 0x000fc60003fa4000 */
[----:B------:R-:W-:Y:S01]  /*0cd0*/  FADD R18, R15, 1 ;  /* 0x3f8000000f127421 */ /* 0x000fe20000000000 */
[----:B------:R-:W-:Y:S02]  /*0ce0*/  FSETP.GT.AND P4, PT, R13, 8.50705917302346158658e+37, PT ;  /* 0x7e8000000d00780b */ /* 0x000fe40003f84000 */
[----:B------:R-:W-:Y:S02]  /*0cf0*/  FSETP.GT.AND P2, PT, R14, 8.50705917302346158658e+37, PT ;  /* 0x7e8000000e00780b */ /* 0x000fe40003f44000 */
[----:B------:R-:W-:Y:S02]  /*0d00*/  FSEL R24, R4, 1, P1 ;  /* 0x3f80000004187808 */ /* 0x000fe40000800000 */
[----:B------:R-:W-:Y:S02]  /*0d10*/  FSETP.GT.AND P3, PT, R17, 8.50705917302346158658e+37, PT ;  /* 0x7e8000001100780b */ /* 0x000fe40003f64000 */
[----:B------:R-:W-:Y:S01]  /*0d20*/  FSETP.GT.AND P1, PT, R18, 8.50705917302346158658e+37, PT ;  /* 0x7e8000001200780b */ /* 0x000fe20003f24000 */
[----:B------:R-:W-:Y:S01]  /*0d30*/  @P0 FMUL R9, R9, 0.25 ;  /* 0x3e80000009090820 */ /* 0x000fe20000400000 */
[----:B------:R-:W-:Y:S01]  /*0d40*/  @P6 FMUL R16, R16, 0.25 ;  /* 0x3e80000010106820 */ /* 0x000fe20000400000 */
[----:B------:R0:W1:Y:S01]  /*0d50*/  MUFU.RCP R7, R2 ;  /* 0x0000000200077308 */ /* 0x0000620000001000 */
[----:B------:R-:W-:Y:S01]  /*0d60*/  @P5 FMUL R12, R12, 0.25 ;  /* 0x3e8000000c0c5820 */ /* 0x000fe20000400000 */
[----:B------:R-:W-:-:S02]  /*0d70*/  @P4 FMUL R13, R13, 0.25 ;  /* 0x3e8000000d0d4820 */ /* 0x000fc40000400000 */
[----:B------:R-:W-:-:S04]  /*0d80*/  @P2 FMUL R14, R14, 0.25 ;  /* 0x3e8000000e0e2820 */ /* 0x000fc80000400000 */
[----:B------:R-:W2:Y:S01]  /*0d90*/  MUFU.RCP R9, R9 ;  /* 0x0000000900097308 */ /* 0x000ea20000001000 */
[----:B0-----:R-:W0:Y:S01]  /*0da0*/  LDC.64 R2, c[0x0][0x210] ;  /* 0x00008400ff027b82 */ /* 0x001e220000000a00 */
[----:B------:R-:W-:Y:S01]  /*0db0*/  @P3 FMUL R17, R17, 0.25 ;  /* 0x3e80000011113820 */ /* 0x000fe20000400000 */
[----:B------:R-:W-:-:S05]  /*0dc0*/  @P1 FMUL R18, R18, 0.25 ;  /* 0x3e80000012121820 */ /* 0x000fca0000400000 */
[----:B------:R-:W3:Y:S01]  /*0dd0*/  MUFU.RCP R10, R16 ;  /* 0x00000010000a7308 */ /* 0x000ee20000001000 */
[C---:B------:R-:W-:Y:S02]  /*0de0*/  FSEL R26, R4.reuse, 1, P0 ;  /* 0x3f800000041a7808 */ /* 0x040fe40000000000 */
[----:B------:R-:W-:-:S05]  /*0df0*/  FSEL R19, R4, 1, P6 ;  /* 0x3f80000004137808 */ /* 0x000fca0003000000 */
[----:B------:R-:W4:Y:S08]  /*0e00*/  MUFU.RCP R12, R12 ;  /* 0x0000000c000c7308 */ /* 0x000f300000001000 */
[----:B------:R5:W0:Y:S08]  /*0e10*/  MUFU.RCP R15, R17 ;  /* 0x00000011000f7308 */ /* 0x000a300000001000 */
[----:B------:R-:W0:Y:S08]  /*0e20*/  MUFU.RCP R13, R13 ;  /* 0x0000000d000d7308 */ /* 0x000e300000001000 */
[----:B------:R-:W0:Y:S08]  /*0e30*/  MUFU.RCP R14, R14 ;  /* 0x0000000e000e7308 */ /* 0x000e300000001000 */
[----:B------:R-:W0:Y:S01]  /*0e40*/  MUFU.RCP R16, R18 ;  /* 0x0000001200107308 */ /* 0x000e220000001000 */
[----:B-1----:R-:W-:Y:S01]  /*0e50*/  FMUL R7, R7, R24 ;  /* 0x0000001807077220 */ /* 0x002fe20000400000 */
[----:B--2---:R-:W-:Y:S01]  /*0e60*/  FMUL R9, R9, R26 ;  /* 0x0000001a09097220 */ /* 0x004fe20000400000 */
[----:B---3--:R-:W-:Y:S01]  /*0e70*/  FMUL R10, R10, R19 ;  /* 0x000000130a0a7220 */ /* 0x008fe20000400000 */
[----:B-----5:R-:W-:-:S02]  /*0e80*/  FSEL R17, R4, 1, P5 ;  /* 0x3f80000004117808 */ /* 0x020fc40002800000 */
[C---:B------:R-:W-:Y:S02]  /*0e90*/  FSEL R24, R4.reuse, 1, P3 ;  /* 0x3f80000004187808 */ /* 0x040fe40001800000 */
[C---:B------:R-:W-:Y:S02]  /*0ea0*/  FSEL R26, R4.reuse, 1, P4 ;  /* 0x3f800000041a7808 */ /* 0x040fe40002000000 */
[C---:B------:R-:W-:Y:S02]  /*0eb0*/  FSEL R19, R4.reuse, 1, P2 ;  /* 0x3f80000004137808 */ /* 0x040fe40001000000 */
[----:B------:R-:W-:Y:S01]  /*0ec0*/  FSEL R25, R4, 1, P1 ;  /* 0x3f80000004197808 */ /* 0x000fe20000800000 */
[----:B----4-:R-:W-:Y:S01]  /*0ed0*/  FMUL R12, R12, R17 ;  /* 0x000000110c0c7220 */ /* 0x010fe20000400000 */
[----:B0-----:R-:W-:Y:S01]  /*0ee0*/  FMUL R15, R15, R24 ;  /* 0x000000180f0f7220 */ /* 0x001fe20000400000 */
[----:B------:R-:W-:Y:S01]  /*0ef0*/  FMUL R4, R13, R26 ;  /* 0x0000001a0d047220 */ /* 0x000fe20000400000 */
[----:B------:R-:W-:Y:S01]  /*0f00*/  FMUL R19, R14, R19 ;  /* 0x000000130e137220 */ /* 0x000fe20000400000 */
[----:B------:R-:W-:Y:S01]  /*0f10*/  FMUL R16, R16, R25 ;  /* 0x0000001910107220 */ /* 0x000fe20000400000 */
[----:B------:R-:W-:-:S04]  /*0f20*/  IMAD.WIDE R2, R0, 0x4, R2 ;  /* 0x0000000400027825 */ /* 0x000fc800078e0202 */
[----:B------:R-:W-:Y:S01]  /*0f30*/  FMUL R8, R8, R7 ;  /* 0x0000000708087220 */ /* 0x000fe20000400000 */
[----:B------:R-:W-:Y:S01]  /*0f40*/  FMUL R9, R6, R9 ;  /* 0x0000000906097220 */ /* 0x000fe20000400000 */
[----:B------:R-:W-:Y:S01]  /*0f50*/  FMUL R10, R5, R10 ;  /* 0x0000000a050a7220 */ /* 0x000fe20000400000 */
[----:B------:R-:W-:Y:S01]  /*0f60*/  FMUL R11, R11, R12 ;  /* 0x0000000c0b0b7220 */ /* 0x000fe20000400000 */
[----:B------:R-:W-:Y:S01]  /*0f70*/  FMUL R20, R20, R15 ;  /* 0x0000000f14147220 */ /* 0x000fe20000400000 */
[----:B------:R-:W-:Y:S01]  /*0f80*/  FMUL R21, R21, R4 ;  /* 0x0000000415157220 */ /* 0x000fe20000400000 */
[----:B------:R-:W-:Y:S01]  /*0f90*/  FMUL R22, R22, R19 ;  /* 0x0000001316167220 */ /* 0x000fe20000400000 */
[----:B------:R-:W-:Y:S01]  /*0fa0*/  FMUL R23, R23, R16 ;  /* 0x0000001017177220 */ /* 0x000fe20000400000 */
[----:B------:R-:W-:Y:S04]  /*0fb0*/  STG.E.128 desc[UR4][R2.64], R8 ;  /* 0x0000000802007986 */ /* 0x000fe8000c101d04 */
[----:B------:R-:W-:Y:S01]  /*0fc0*/  STG.E.128 desc[UR4][R2.64+0x800], R20 ;  /* 0x0008001402007986 */ /* 0x000fe2000c101d04 */
[----:B------:R-:W-:Y:S05]  /*0fd0*/  EXIT ;  /* 0x000000000000794d */ /* 0x000fea0003800000 */
.L_x_0:
[----:B------:R-:W-:-:S00]  /*0fe0*/  BRA `(.L_x_0) ;  /* 0xfffffffc00fc7947 */ /* 0x000fc0000383ffff */
[----:B------:R-:W-:-:S00]  /*0ff0*/  NOP ;  /* 0x0000000000007918 */ /* 0x000fc00000000000 */
        /* <DEDUP_REMOVED lines=8> */
.L_x_1:


//--------------------- .nv.global.init           --------------------------
	.section	.nv.global.init,"aw",@progbits
.nv.global.init:
	.type		_$_str,@object
	.size		_$_str,(_$_str_$_2 - _$_str)
_$_str:
        /*0000*/ 	.byte	0x5f, 0x5f, 0x43, 0x55, 0x44, 0x41, 0x5f, 0x46, 0x54, 0x5a, 0x00
	.type		_$_str_$_2,@object
	.size		_$_str_$_2,(.L_1 - _$_str_$_2)
_$_str_$_2:
        /*000b*/ 	.byte	0x5f, 0x5f, 0x43, 0x55, 0x44, 0x41, 0x5f, 0x50, 0x52, 0x45, 0x43, 0x5f, 0x53, 0x51, 0x52, 0x54
        /*001b*/ 	.byte	0x00
.L_1:


//--------------------- .nv.constant0.triton_poi_fused__native_batch_norm_legit_no_training_mul_sigmoid_35 --------------------------
	.section	.nv.constant0.triton_poi_fused__native_batch_norm_legit_no_training_mul_sigmoid_35,"a",@progbits
	.sectionflags	@""
	.align	4
.nv.constant0.triton_poi_fused__native_batch_norm_legit_no_training_mul_sigmoid_35:
	.zero		580
